//
// Generated by NVIDIA NVVM Compiler
//
// Compiler Build ID: CL-36424714
// Cuda compilation tools, release 13.0, V13.0.88
// Based on NVVM 20.0.0
//

.version 9.0
.target sm_100
.address_size 64

	// .globl	_Z8DUKernelPiS_ii
.extern .shared .align 16 .b8 temp[];

.visible .entry _Z8DUKernelPiS_ii(
	.param .u64 .ptr .align 1 _Z8DUKernelPiS_ii_param_0,
	.param .u64 .ptr .align 1 _Z8DUKernelPiS_ii_param_1,
	.param .u32 _Z8DUKernelPiS_ii_param_2,
	.param .u32 _Z8DUKernelPiS_ii_param_3
)
{
	.reg .pred 	%p<3>;
	.reg .b32 	%r<22>;
	.reg .b64 	%rd<11>;

	ld.param.u64 	%rd2, [_Z8DUKernelPiS_ii_param_0];
	ld.param.u64 	%rd3, [_Z8DUKernelPiS_ii_param_1];
	cvta.to.global.u64 	%rd4, %rd2;
	cvta.to.global.u64 	%rd5, %rd3;
	mov.u32 	%r7, %tid.x;
	shl.b32 	%r8, %r7, 1;
	mul.wide.u32 	%rd6, %r8, 4;
	add.s64 	%rd1, %rd5, %rd6;
	ld.global.u32 	%r9, [%rd1];
	shl.b32 	%r10, %r7, 3;
	mov.u32 	%r11, temp;
	add.s32 	%r1, %r11, %r10;
	ld.global.u32 	%r12, [%rd1+4];
	st.shared.v2.u32 	[%r1], {%r9, %r12};
	bar.sync 	0;
	ld.global.u32 	%r13, [%rd1];
	mul.wide.s32 	%rd7, %r13, 4;
	add.s64 	%rd8, %rd4, %rd7;
	ld.global.u32 	%r2, [%rd8];
	ld.global.u32 	%r14, [%rd1+4];
	mul.wide.s32 	%rd9, %r14, 4;
	add.s64 	%rd10, %rd4, %rd9;
	ld.global.u32 	%r3, [%rd10];
	setp.le.s32 	%p1, %r2, %r3;
	@%p1 bra 	$L__BB0_2;
	ld.shared.u32 	%r19, [%r1];
	shl.b32 	%r20, %r19, 1;
	xor.b32  	%r21, %r20, -2;
	st.shared.u32 	[%r1], %r21;
	bra.uni 	$L__BB0_5;
$L__BB0_2:
	setp.ge.s32 	%p2, %r2, %r3;
	@%p2 bra 	$L__BB0_4;
	ld.shared.v2.u32 	{%r21, %r16}, [%r1];
	shl.b32 	%r17, %r16, 1;
	xor.b32  	%r18, %r17, -2;
	st.shared.u32 	[%r1+4], %r18;
	bra.uni 	$L__BB0_5;
$L__BB0_4:
	mov.b32 	%r21, -1;
	st.shared.v2.u32 	[%r1], {%r21, %r21};
$L__BB0_5:
	st.global.u32 	[%rd1], %r21;
	ret;

}


// ===== COMPILED SASS (sm_100) =====

	.target	sm_100

	.elftype	@"ET_EXEC"


//--------------------- .note.nv.tkinfo           --------------------------
	.section	.note.nv.tkinfo,"",@"SHT_NOTE"
	.sectionflags	@"SHF_NOTE_NV_TKINFO"
	.tkinfo
        /*0018*/ 	.word	0x00000002
        /*0030*/ 	.string	""
        /*0030*/ 	.string	"ptxas"
        /*0030*/ 	.string	"Cuda compilation tools, release 13.0, V13.0.88"
        /*0030*/ 	.string	"Build cuda_13.0.r13.0/compiler.36424714_0"
        /*0030*/ 	.string	"-arch sm_100 -m 64 "



//--------------------- .note.nv.cuinfo           --------------------------
	.section	.note.nv.cuinfo,"",@"SHT_NOTE"
	.sectionflags	@"SHF_NOTE_NV_CUINFO"
        /*0018*/ 	.short	0x0002
        /*001a*/ 	.short	0x0064
        /*001c*/ 	.short	0x0082
	.zero		2


//--------------------- .nv.info                  --------------------------
	.section	.nv.info,"",@"SHT_CUDA_INFO"
	.align	4


	//----- nvinfo : EIATTR_REGCOUNT
	.align		4
        /*0000*/ 	.byte	0x04, 0x2f
        /*0002*/ 	.short	(.L_1 - .L_0)
	.align		4
.L_0:
        /*0004*/ 	.word	index@(_Z8DUKernelPiS_ii)
        /*0008*/ 	.word	0x00000010


	//----- nvinfo : EIATTR_FRAME_SIZE
	.align		4
.L_1:
        /*000c*/ 	.byte	0x04, 0x11
        /*000e*/ 	.short	(.L_3 - .L_2)
	.align		4
.L_2:
        /*0010*/ 	.word	index@(_Z8DUKernelPiS_ii)
        /*0014*/ 	.word	0x00000000


	//----- nvinfo : EIATTR_MIN_STACK_SIZE
	.align		4
.L_3:
        /*0018*/ 	.byte	0x04, 0x12
        /*001a*/ 	.short	(.L_5 - .L_4)
	.align		4
.L_4:
        /*001c*/ 	.word	index@(_Z8DUKernelPiS_ii)
        /*0020*/ 	.word	0x00000000
.L_5:


//--------------------- .nv.compat                --------------------------
	.section	.nv.compat,"",@"SHT_CUDA_COMPAT_INFO"
	.align	4
        /*0000*/ 	.byte	0x02, 0x09, 0x00, 0x00, 0x02, 0x02, 0x01, 0x00, 0x02, 0x05, 0x05, 0x00, 0x03, 0x07, 0x01, 0x01
        /*0010*/ 	.byte	0x02, 0x03, 0x00, 0x00, 0x02, 0x06, 0x01, 0x00, 0x04, 0x0b, 0x08, 0x00, 0x09, 0x00, 0x00, 0x00
        /*0020*/ 	.byte	0x00, 0x00, 0x00, 0x00


//--------------------- .nv.info._Z8DUKernelPiS_ii --------------------------
	.section	.nv.info._Z8DUKernelPiS_ii,"",@"SHT_CUDA_INFO"
	.sectionflags	@""
	.align	4


	//----- nvinfo : EIATTR_CUDA_API_VERSION
	.align		4
        /*0000*/ 	.byte	0x04, 0x37
        /*0002*/ 	.short	(.L_7 - .L_6)
.L_6:
        /*0004*/ 	.word	0x00000082


	//----- nvinfo : EIATTR_KPARAM_INFO
	.align		4
.L_7:
        /*0008*/ 	.byte	0x04, 0x17
        /*000a*/ 	.short	(.L_9 - .L_8)
.L_8:
        /*000c*/ 	.word	0x00000000
        /*0010*/ 	.short	0x0003
        /*0012*/ 	.short	0x0014
        /*0014*/ 	.byte	0x00, 0xf0, 0x11, 0x00


	//----- nvinfo : EIATTR_KPARAM_INFO
	.align		4
.L_9:
        /*0018*/ 	.byte	0x04, 0x17
        /*001a*/ 	.short	(.L_11 - .L_10)
.L_10:
        /*001c*/ 	.word	0x00000000
        /*0020*/ 	.short	0x0002
        /*0022*/ 	.short	0x0010
        /*0024*/ 	.byte	0x00, 0xf0, 0x11, 0x00


	//----- nvinfo : EIATTR_KPARAM_INFO
	.align		4
.L_11:
        /*0028*/ 	.byte	0x04, 0x17
        /*002a*/ 	.short	(.L_13 - .L_12)
.L_12:
        /*002c*/ 	.word	0x00000000
        /*0030*/ 	.short	0x0001
        /*0032*/ 	.short	0x0008
        /*0034*/ 	.byte	0x00, 0xf5, 0x21, 0x00


	//----- nvinfo : EIATTR_KPARAM_INFO
	.align		4
.L_13:
        /*0038*/ 	.byte	0x04, 0x17
        /*003a*/ 	.short	(.L_15 - .L_14)
.L_14:
        /*003c*/ 	.word	0x00000000
        /*0040*/ 	.short	0x0000
        /*0042*/ 	.short	0x0000
        /*0044*/ 	.byte	0x00, 0xf5, 0x21, 0x00


	//----- nvinfo : EIATTR_SPARSE_MMA_MASK
	.align		4
.L_15:
        /*0048*/ 	.byte	0x03, 0x50
        /*004a*/ 	.short	0x0000


	//----- nvinfo : EIATTR_MAXREG_COUNT
	.align		4
        /*004c*/ 	.byte	0x03, 0x1b
        /*004e*/ 	.short	0x00ff


	//----- nvinfo : EIATTR_NUM_BARRIERS
	.align		4
        /*0050*/ 	.byte	0x02, 0x4c
        /*0052*/ 	.byte	0x01
	.zero		1


	//----- nvinfo : EIATTR_MERCURY_ISA_VERSION
	.align		4
        /*0054*/ 	.byte	0x03, 0x5f
        /*0056*/ 	.short	0x0101


	//----- nvinfo : EIATTR_VRC_CTA_INIT_COUNT
	.align		4
        /*0058*/ 	.byte	0x02, 0x4a
	.zero		1
	.zero		1


	//----- nvinfo : EIATTR_EXIT_INSTR_OFFSETS
	.align		4
        /*005c*/ 	.byte	0x04, 0x1c
        /*005e*/ 	.short	(.L_17 - .L_16)


	//   ....[0]....
.L_16:
        /*0060*/ 	.word	0x00000270


	//----- nvinfo : EIATTR_CRS_STACK_SIZE
	.align		4
.L_17:
        /*0064*/ 	.byte	0x04, 0x1e
        /*0066*/ 	.short	(.L_19 - .L_18)
.L_18:
        /*0068*/ 	.word	0x00000000


	//----- nvinfo : EIATTR_CBANK_PARAM_SIZE
	.align		4
.L_19:
        /*006c*/ 	.byte	0x03, 0x19
        /*006e*/ 	.short	0x0018


	//----- nvinfo : EIATTR_PARAM_CBANK
	.align		4
        /*0070*/ 	.byte	0x04, 0x0a
        /*0072*/ 	.short	(.L_21 - .L_20)
	.align		4
.L_20:
        /*0074*/ 	.word	index@(.nv.constant0._Z8DUKernelPiS_ii)
        /*0078*/ 	.short	0x0380
        /*007a*/ 	.short	0x0018


	//----- nvinfo : EIATTR_SW_WAR
	.align		4
.L_21:
        /*007c*/ 	.byte	0x04, 0x36
        /*007e*/ 	.short	(.L_23 - .L_22)
.L_22:
        /*0080*/ 	.word	0x00000008
.L_23:


//--------------------- .nv.callgraph             --------------------------
	.section	.nv.callgraph,"",@"SHT_CUDA_CALLGRAPH"
	.align	4
	.sectionentsize	8
	.align		4
        /*0000*/ 	.word	0x00000000
	.align		4
        /*0004*/ 	.word	0xffffffff
	.align		4
        /*0008*/ 	.word	0x00000000
	.align		4
        /*000c*/ 	.word	0xfffffffe
	.align		4
        /*0010*/ 	.word	0x00000000
	.align		4
        /*0014*/ 	.word	0xfffffffd
	.align		4
        /*0018*/ 	.word	0x00000000
	.align		4
        /*001c*/ 	.word	0xfffffffc


//--------------------- .text._Z8DUKernelPiS_ii   --------------------------
	.section	.text._Z8DUKernelPiS_ii,"ax",@progbits
	.align	128
        .global         _Z8DUKernelPiS_ii
        .type           _Z8DUKernelPiS_ii,@function
        .size           _Z8DUKernelPiS_ii,(.L_x_3 - _Z8DUKernelPiS_ii)
        .other          _Z8DUKernelPiS_ii,@"STO_CUDA_ENTRY STV_DEFAULT"
_Z8DUKernelPiS_ii:
.text._Z8DUKernelPiS_ii:
[----:B------:R-:W-:Y:S01]  /*0000*/  LDC R1, c[0x0][0x37c] ;  /* 0x0000df00ff017b82 */ /* 0x000fe20000000800 */
[----:B------:R-:W0:Y:S07]  /*0010*/  S2R R11, SR_TID.X ;  /* 0x00000000000b7919 */ /* 0x000e2e0000002100 */
[----:B------:R-:W1:Y:S01]  /*0020*/  LDC.64 R2, c[0x0][0x388] ;  /* 0x0000e200ff027b82 */ /* 0x000e620000000a00 */
[----:B------:R-:W2:Y:S07]  /*0030*/  LDCU.64 UR6, c[0x0][0x358] ;  /* 0x00006b00ff0677ac */ /* 0x000eae0008000a00 */
[----:B------:R-:W3:Y:S01]  /*0040*/  S2UR UR5, SR_CgaCtaId ;  /* 0x00000000000579c3 */ /* 0x000ee20000008800 */
[----:B------:R-:W-:-:S07]  /*0050*/  UMOV UR4, 0x400 ;  /* 0x0000040000047882 */ /* 0x000fce0000000000 */
[----:B------:R-:W4:Y:S01]  /*0060*/  LDC.64 R6, c[0x0][0x380] ;  /* 0x0000e000ff067b82 */ /* 0x000f220000000a00 */
[----:B0-----:R-:W-:-:S04]  /*0070*/  IMAD.SHL.U32 R5, R11, 0x2, RZ ;  /* 0x000000020b057824 */ /* 0x001fc800078e00ff */
[----:B-1----:R-:W-:-:S05]  /*0080*/  IMAD.WIDE.U32 R2, R5, 0x4, R2 ;  /* 0x0000000405027825 */ /* 0x002fca00078e0002 */
[----:B--2---:R-:W2:Y:S04]  /*0090*/  LDG.E R8, desc[UR6][R2.64] ;  /* 0x0000000602087981 */ /* 0x004ea8000c1e1900 */
[----:B------:R-:W2:Y:S01]  /*00a0*/  LDG.E R9, desc[UR6][R2.64+0x4] ;  /* 0x0000040602097981 */ /* 0x000ea2000c1e1900 */
[----:B---3--:R-:W-:-:S06]  /*00b0*/  ULEA UR4, UR5, UR4, 0x18 ;  /* 0x0000000405047291 */ /* 0x008fcc000f8ec0ff */
[----:B------:R-:W-:-:S05]  /*00c0*/  LEA R11, R11, UR4, 0x3 ;  /* 0x000000040b0b7c11 */ /* 0x000fca000f8e18ff */
[----:B--2---:R-:W-:Y:S01]  /*00d0*/  STS.64 [R11], R8 ;  /* 0x000000080b007388 */ /* 0x004fe20000000a00 */
[----:B------:R-:W-:Y:S06]  /*00e0*/  BAR.SYNC.DEFER_BLOCKING 0x0 ;  /* 0x0000000000007b1d */ /* 0x000fec0000010000 */
[----:B------:R-:W4:Y:S04]  /*00f0*/  LDG.E R5, desc[UR6][R2.64] ;  /* 0x0000000602057981 */ /* 0x000f28000c1e1900 */
[----:B------:R-:W2:Y:S01]  /*0100*/  LDG.E R13, desc[UR6][R2.64+0x4] ;  /* 0x00000406020d7981 */ /* 0x000ea2000c1e1900 */
[----:B----4-:R-:W-:-:S04]  /*0110*/  IMAD.WIDE R4, R5, 0x4, R6 ;  /* 0x0000000405047825 */ /* 0x010fc800078e0206 */
[----:B--2---:R-:W-:Y:S02]  /*0120*/  IMAD.WIDE R6, R13, 0x4, R6 ;  /* 0x000000040d067825 */ /* 0x004fe400078e0206 */
[----:B------:R-:W2:Y:S04]  /*0130*/  LDG.E R4, desc[UR6][R4.64] ;  /* 0x0000000604047981 */ /* 0x000ea8000c1e1900 */
[----:B------:R-:W2:Y:S01]  /*0140*/  LDG.E R7, desc[UR6][R6.64] ;  /* 0x0000000606077981 */ /* 0x000ea2000c1e1900 */
[----:B------:R-:W-:Y:S01]  /*0150*/  BSSY.RECONVERGENT B0, `(.L_x_0) ;  /* 0x0000010000007945 */ /* 0x000fe20003800200 */
[----:B--2---:R-:W-:-:S13]  /*0160*/  ISETP.GT.AND P0, PT, R4, R7, PT ;  /* 0x000000070400720c */ /* 0x004fda0003f04270 */
[----:B------:R-:W0:Y:S02]  /*0170*/  @P0 LDS R0, [R11] ;  /* 0x000000000b000984 */ /* 0x000e240000000800 */
[----:B0-----:R-:W-:-:S05]  /*0180*/  @P0 IMAD.SHL.U32 R0, R0, 0x2, RZ ;  /* 0x0000000200000824 */ /* 0x001fca00078e00ff */
[----:B------:R-:W-:-:S05]  /*0190*/  @P0 LOP3.LUT R8, R0, 0xfffffffe, RZ, 0x3c, !PT ;  /* 0xfffffffe00080812 */ /* 0x000fca00078e3cff */
[----:B------:R0:W-:Y:S01]  /*01a0*/  @P0 STS [R11], R8 ;  /* 0x000000080b000388 */ /* 0x0001e20000000800 */
[----:B------:R-:W-:Y:S05]  /*01b0*/  @P0 BRA `(.L_x_1) ;  /* 0x0000000000240947 */ /* 0x000fea0003800000 */
[----:B------:R-:W-:-:S13]  /*01c0*/  ISETP.GE.AND P0, PT, R4, R7, PT ;  /* 0x000000070400720c */ /* 0x000fda0003f06270 */
[----:B0-----:R-:W0:Y:S01]  /*01d0*/  @!P0 LDS.64 R8, [R11] ;  /* 0x000000000b088984 */ /* 0x001e220000000a00 */
[----:B------:R-:W-:Y:S01]  /*01e0*/  @P0 IMAD.MOV.U32 R4, RZ, RZ, -0x1 ;  /* 0xffffffffff040424 */ /* 0x000fe200078e00ff */
[----:B------:R-:W-:Y:S02]  /*01f0*/  @P0 MOV R5, 0xffffffff ;  /* 0xffffffff00050802 */ /* 0x000fe40000000f00 */
[----:B0-----:R-:W-:Y:S01]  /*0200*/  @!P0 SHF.L.U32 R9, R9, 0x1, RZ ;  /* 0x0000000109098819 */ /* 0x001fe200000006ff */
[----:B------:R-:W-:-:S03]  /*0210*/  @P0 IMAD.MOV.U32 R8, RZ, RZ, -0x1 ;  /* 0xffffffffff080424 */ /* 0x000fc600078e00ff */
[----:B------:R-:W-:-:S05]  /*0220*/  @!P0 LOP3.LUT R0, R9, 0xfffffffe, RZ, 0x3c, !PT ;  /* 0xfffffffe09008812 */ /* 0x000fca00078e3cff */
[----:B------:R1:W-:Y:S04]  /*0230*/  @!P0 STS [R11+0x4], R0 ;  /* 0x000004000b008388 */ /* 0x0003e80000000800 */
[----:B------:R1:W-:Y:S02]  /*0240*/  @P0 STS.64 [R11], R4 ;  /* 0x000000040b000388 */ /* 0x0003e40000000a00 */
.L_x_1:
[----:B------:R-:W-:Y:S05]  /*0250*/  BSYNC.RECONVERGENT B0 ;  /* 0x0000000000007941 */ /* 0x000fea0003800200 */
.L_x_0:
[----:B------:R-:W-:Y:S01]  /*0260*/  STG.E desc[UR6][R2.64], R8 ;  /* 0x0000000802007986 */ /* 0x000fe2000c101906 */
[----:B------:R-:W-:Y:S05]  /*0270*/  EXIT ;  /* 0x000000000000794d */ /* 0x000fea0003800000 */
.L_x_2:
[----:B------:R-:W-:-:S00]  /*0280*/  BRA `(.L_x_2) ;  /* 0xfffffffc00fc7947 */ /* 0x000fc0000383ffff */
[----:B------:R-:W-:-:S00]  /*0290*/  NOP ;  /* 0x0000000000007918 */ /* 0x000fc00000000000 */
        /* <DEDUP_REMOVED lines=14> */
.L_x_3:


//--------------------- .nv.shared._Z8DUKernelPiS_ii --------------------------
	.section	.nv.shared._Z8DUKernelPiS_ii,"aw",@nobits
	.sectionflags	@""
	.align	16
	.zero		1024


//--------------------- .nv.shared.reserved.0     --------------------------
	.section	.nv.shared.reserved.0,"aw",@nobits
	.weak		__nv_reservedSMEM_offset_0_alias
	.size		__nv_reservedSMEM_offset_0_alias, 0, 64
	.other		__nv_reservedSMEM_offset_0_alias,@"STO_CUDA_RESERVED_SHARED STV_DEFAULT"
__nv_reservedSMEM_offset_0_alias:
	.zero		0
	.zero		64


//--------------------- .nv.constant0._Z8DUKernelPiS_ii --------------------------
	.section	.nv.constant0._Z8DUKernelPiS_ii,"a",@progbits
	.sectionflags	@""
	.align	4
.nv.constant0._Z8DUKernelPiS_ii:
	.zero		920


//--------------------- SYMBOLS --------------------------

	.type		.nv.reservedSmem.offset0,@object
	.size		.nv.reservedSmem.offset0,0x4
	.type		.nv.reservedSmem.cap,@object
	.size		.nv.reservedSmem.cap,0x4
